	.headerflags	@"EF_CUDA_TEXMODE_UNIFIED EF_CUDA_64BIT_ADDRESS EF_CUDA_ACCELERATORS EF_CUDA_SM90 EF_CUDA_VIRTUAL_SM(EF_CUDA_SM90)"
	.elftype	@"ET_EXEC"


//--------------------- .nv.info                  --------------------------
	.section	.nv.info,"",@"SHT_CUDA_INFO"
	.align	4


	//----- nvinfo : EIATTR_REGCOUNT
	.align		4
        /*0000*/ 	.byte	0x04, 0x2f
        /*0002*/ 	.short	(.L_3 - .L_2)
	.align		4
.L_2:
        /*0004*/ 	.word	index@(triton_poi_fused__native_batch_norm_legit_no_training_add_relu_20)
        /*0008*/ 	.word	0x00000020


	//----- nvinfo : EIATTR_MIN_STACK_SIZE
	.align		4
.L_3:
        /*000c*/ 	.byte	0x04, 0x12
        /*000e*/ 	.short	(.L_5 - .L_4)
	.align		4
.L_4:
        /*0010*/ 	.word	index@(triton_poi_fused__native_batch_norm_legit_no_training_add_relu_20)
        /*0014*/ 	.word	0x00000000


	//----- nvinfo : EIATTR_FRAME_SIZE
	.align		4
.L_5:
        /*0018*/ 	.byte	0x04, 0x11
        /*001a*/ 	.short	(.L_7 - .L_6)
	.align		4
.L_6:
        /*001c*/ 	.word	index@(triton_poi_fused__native_batch_norm_legit_no_training_add_relu_20)
        /*0020*/ 	.word	0x00000000


	//----- nvinfo : EIATTR_MIN_STACK_SIZE
	.align		4
.L_7:
        /*0024*/ 	.byte	0x04, 0x12
        /*0026*/ 	.short	(.L_9 - .L_8)
	.align		4
.L_8:
        /*0028*/ 	.word	index@(triton_poi_fused__native_batch_norm_legit_no_training_add_relu_20)
        /*002c*/ 	.word	0x00000000
.L_9:


//--------------------- .nv.info.triton_poi_fused__native_batch_norm_legit_no_training_add_relu_20 --------------------------
	.section	.nv.info.triton_poi_fused__native_batch_norm_legit_no_training_add_relu_20,"",@"SHT_CUDA_INFO"
	.sectionflags	@""
	.align	4


	//----- nvinfo : EIATTR_CUDA_API_VERSION
	.align		4
        /*0000*/ 	.byte	0x04, 0x37
        /*0002*/ 	.short	(.L_11 - .L_10)
.L_10:
        /*0004*/ 	.word	0x0000007c


	//----- nvinfo : EIATTR_KPARAM_INFO
	.align		4
.L_11:
        /*0008*/ 	.byte	0x04, 0x17
        /*000a*/ 	.short	(.L_13 - .L_12)
.L_12:
        /*000c*/ 	.word	0x00000000
        /*0010*/ 	.short	0x0009
        /*0012*/ 	.short	0x0044
        /*0014*/ 	.byte	0x00, 0xf0, 0x11, 0x00


	//----- nvinfo : EIATTR_KPARAM_INFO
	.align		4
.L_13:
        /*0018*/ 	.byte	0x04, 0x17
        /*001a*/ 	.short	(.L_15 - .L_14)
.L_14:
        /*001c*/ 	.word	0x00000000
        /*0020*/ 	.short	0x0008
        /*0022*/ 	.short	0x0040
        /*0024*/ 	.byte	0x00, 0xf0, 0x11, 0x00


	//----- nvinfo : EIATTR_KPARAM_INFO
	.align		4
.L_15:
        /*0028*/ 	.byte	0x04, 0x17
        /*002a*/ 	.short	(.L_17 - .L_16)
.L_16:
        /*002c*/ 	.word	0x00000000
        /*0030*/ 	.short	0x0007
        /*0032*/ 	.short	0x0038
        /*0034*/ 	.byte	0x00, 0xf4, 0x21, 0x00


	//----- nvinfo : EIATTR_KPARAM_INFO
	.align		4
.L_17:
        /*0038*/ 	.byte	0x04, 0x17
        /*003a*/ 	.short	(.L_19 - .L_18)
.L_18:
        /*003c*/ 	.word	0x00000000
        /*0040*/ 	.short	0x0006
        /*0042*/ 	.short	0x0030
        /*0044*/ 	.byte	0x00, 0xf4, 0x21, 0x00


	//----- nvinfo : EIATTR_KPARAM_INFO
	.align		4
.L_19:
        /*0048*/ 	.byte	0x04, 0x17
        /*004a*/ 	.short	(.L_21 - .L_20)
.L_20:
        /*004c*/ 	.word	0x00000000
        /*0050*/ 	.short	0x0005
        /*0052*/ 	.short	0x0028
        /*0054*/ 	.byte	0x00, 0xf4, 0x21, 0x00


	//----- nvinfo : EIATTR_KPARAM_INFO
	.align		4
.L_21:
        /*0058*/ 	.byte	0x04, 0x17
        /*005a*/ 	.short	(.L_23 - .L_22)
.L_22:
        /*005c*/ 	.word	0x00000000
        /*0060*/ 	.short	0x0004
        /*0062*/ 	.short	0x0020
        /*0064*/ 	.byte	0x00, 0xf4, 0x21, 0x00


	//----- nvinfo : EIATTR_KPARAM_INFO
	.align		4
.L_23:
        /*0068*/ 	.byte	0x04, 0x17
        /*006a*/ 	.short	(.L_25 - .L_24)
.L_24:
        /*006c*/ 	.word	0x00000000
        /*0070*/ 	.short	0x0003
        /*0072*/ 	.short	0x0018
        /*0074*/ 	.byte	0x00, 0xf4, 0x21, 0x00


	//----- nvinfo : EIATTR_KPARAM_INFO
	.align		4
.L_25:
        /*0078*/ 	.byte	0x04, 0x17
        /*007a*/ 	.short	(.L_27 - .L_26)
.L_26:
        /*007c*/ 	.word	0x00000000
        /*0080*/ 	.short	0x0002
        /*0082*/ 	.short	0x0010
        /*0084*/ 	.byte	0x00, 0xf4, 0x21, 0x00


	//----- nvinfo : EIATTR_KPARAM_INFO
	.align		4
.L_27:
        /*0088*/ 	.byte	0x04, 0x17
        /*008a*/ 	.short	(.L_29 - .L_28)
.L_28:
        /*008c*/ 	.word	0x00000000
        /*0090*/ 	.short	0x0001
        /*0092*/ 	.short	0x0008
        /*0094*/ 	.byte	0x00, 0xf4, 0x21, 0x00


	//----- nvinfo : EIATTR_KPARAM_INFO
	.align		4
.L_29:
        /*0098*/ 	.byte	0x04, 0x17
        /*009a*/ 	.short	(.L_31 - .L_30)
.L_30:
        /*009c*/ 	.word	0x00000000
        /*00a0*/ 	.short	0x0000
        /*00a2*/ 	.short	0x0000
        /*00a4*/ 	.byte	0x00, 0xf4, 0x21, 0x00


	//----- nvinfo : EIATTR_SPARSE_MMA_MASK
	.align		4
.L_31:
        /*00a8*/ 	.byte	0x03, 0x50
        /*00aa*/ 	.short	0x0000


	//----- nvinfo : EIATTR_MAXREG_COUNT
	.align		4
        /*00ac*/ 	.byte	0x03, 0x1b
        /*00ae*/ 	.short	0x00ff


	//----- nvinfo : EIATTR_EXIT_INSTR_OFFSETS
	.align		4
        /*00b0*/ 	.byte	0x04, 0x1c
        /*00b2*/ 	.short	(.L_33 - .L_32)


	//   ....[0]....
.L_32:
        /*00b4*/ 	.word	0x00001030


	//   ....[1]....
        /*00b8*/ 	.word	0x00001070


	//----- nvinfo : EIATTR_REQNTID
	.align		4
.L_33:
        /*00bc*/ 	.byte	0x04, 0x10
        /*00be*/ 	.short	(.L_35 - .L_34)
.L_34:
        /*00c0*/ 	.word	0x00000080
        /*00c4*/ 	.word	0x00000001
        /*00c8*/ 	.word	0x00000001


	//----- nvinfo : EIATTR_CBANK_PARAM_SIZE
	.align		4
.L_35:
        /*00cc*/ 	.byte	0x03, 0x19
        /*00ce*/ 	.short	0x0048


	//----- nvinfo : EIATTR_PARAM_CBANK
	.align		4
        /*00d0*/ 	.byte	0x04, 0x0a
        /*00d2*/ 	.short	(.L_37 - .L_36)
	.align		4
.L_36:
        /*00d4*/ 	.word	index@(.nv.constant0.triton_poi_fused__native_batch_norm_legit_no_training_add_relu_20)
        /*00d8*/ 	.short	0x0210
        /*00da*/ 	.short	0x0048


	//----- nvinfo : EIATTR_SW_WAR
	.align		4
.L_37:
        /*00dc*/ 	.byte	0x04, 0x36
        /*00de*/ 	.short	(.L_39 - .L_38)
.L_38:
        /*00e0*/ 	.word	0x00000008
.L_39:


//--------------------- .nv.callgraph             --------------------------
	.section	.nv.callgraph,"",@"SHT_CUDA_CALLGRAPH"
	.align	4
	.sectionentsize	8
	.align		4
        /*0000*/ 	.word	0x00000000
	.align		4
        /*0004*/ 	.word	0xffffffff
	.align		4
        /*0008*/ 	.word	0x00000000
	.align		4
        /*000c*/ 	.word	0xfffffffe
	.align		4
        /*0010*/ 	.word	0x00000000
	.align		4
        /*0014*/ 	.word	0xfffffffd
	.align		4
        /*0018*/ 	.word	0x00000000
	.align		4
        /*001c*/ 	.word	0xfffffffc


//--------------------- .nv.constant4             --------------------------
	.section	.nv.constant4,"a",@progbits
	.align	8
	.align		8
.nv.constant4:
        /*0000*/ 	.dword	_$_str
	.align		8
        /*0008*/ 	.dword	_$_str_$_2


//--------------------- .text.triton_poi_fused__native_batch_norm_legit_no_training_add_relu_20 --------------------------
	.section	.text.triton_poi_fused__native_batch_norm_legit_no_training_add_relu_20,"ax",@progbits
	.sectionflags	@"SHF_BARRIERS=1"
	.align	128
        .global         triton_poi_fused__native_batch_norm_legit_no_training_add_relu_20
        .type           triton_poi_fused__native_batch_norm_legit_no_training_add_relu_20,@function
        .size           triton_poi_fused__native_batch_norm_legit_no_training_add_relu_20,(.L_x_1 - triton_poi_fused__native_batch_norm_legit_no_training_add_relu_20)
        .other          triton_poi_fused__native_batch_norm_legit_no_training_add_relu_20,@"STO_CUDA_ENTRY STV_DEFAULT"
triton_poi_fused__native_batch_norm_legit_no_training_add_relu_20:
.text.triton_poi_fused__native_batch_norm_legit_no_training_add_relu_20:
[----:B------:R-:W0:Y:S01]  /*0000*/  LDC R1, c[0x0][0x28] ;  /* 0x00000a00ff017b82 */ /* 0x000e220000000800 */
[----:B------:R-:W1:Y:S07]  /*0010*/  S2R R25, SR_CTAID.Y ;  /* 0x0000000000197919 */ /* 0x000e6e0000002600 */
[----:B------:R-:W2:Y:S01]  /*0020*/  LDC.64 R14, c[0x0][0x210] ;  /* 0x00008400ff0e7b82 */ /* 0x000ea20000000a00 */
[----:B------:R-:W-:Y:S02]  /*0030*/  CS2R R8, SRZ ;  /* 0x0000000000087805 */ /* 0x000fe4000001ff00 */
[----:B------:R-:W-:Y:S01]  /*0040*/  CS2R R10, SRZ ;  /* 0x00000000000a7805 */ /* 0x000fe2000001ff00 */
[----:B------:R-:W3:Y:S01]  /*0050*/  S2R R2, SR_TID.X ;  /* 0x0000000000027919 */ /* 0x000ee20000002100 */
[----:B------:R-:W-:Y:S01]  /*0060*/  ULDC.64 UR6, c[0x0][0x208] ;  /* 0x0000820000067ab9 */ /* 0x000fe20000000a00 */
[----:B------:R-:W4:Y:S02]  /*0070*/  S2R R24, SR_CTAID.X ;  /* 0x0000000000187919 */ /* 0x000f240000002500 */
[----:B------:R-:W5:Y:S08]  /*0080*/  LDC.64 R12, c[0x0][0x218] ;  /* 0x00008600ff0c7b82 */ /* 0x000f700000000a00 */
[----:B------:R-:W2:Y:S01]  /*0090*/  LDC.64 R22, c[0x0][0x220] ;  /* 0x00008800ff167b82 */ /* 0x000ea20000000a00 */
[----:B-1----:R-:W-:-:S02]  /*00a0*/  IMAD.SHL.U32 R25, R25, 0x20, RZ ;  /* 0x0000002019197824 */ /* 0x002fc400078e00ff */
[----:B---3--:R-:W-:Y:S01]  /*00b0*/  IMAD.SHL.U32 R28, R2, 0x4, RZ ;  /* 0x00000004021c7824 */ /* 0x008fe200078e00ff */
[----:B------:R-:W-:Y:S01]  /*00c0*/  SHF.R.U32.HI R20, RZ, 0x3, R2 ;  /* 0x00000003ff147819 */ /* 0x000fe20000011602 */
[----:B----4-:R-:W-:-:S03]  /*00d0*/  IMAD.SHL.U32 R24, R24, 0x20, RZ ;  /* 0x0000002018187824 */ /* 0x010fc600078e00ff */
[----:B------:R-:W-:Y:S02]  /*00e0*/  LOP3.LUT R3, R25, 0x1c, R28, 0xf8, !PT ;  /* 0x0000001c19037812 */ /* 0x000fe400078ef81c */
[----:B------:R-:W-:Y:S02]  /*00f0*/  SGXT.U32 R20, R20, 0x4 ;  /* 0x000000041414781a */ /* 0x000fe40000000000 */
[----:B------:R-:W-:Y:S02]  /*0100*/  SHF.R.S32.HI R0, RZ, 0x1f, R3 ;  /* 0x0000001fff007819 */ /* 0x000fe40000011403 */
[----:B------:R-:W-:Y:S02]  /*0110*/  ISETP.GE.AND P0, PT, R3, 0x80, PT ;  /* 0x000000800300780c */ /* 0x000fe40003f06270 */
[----:B------:R-:W-:-:S04]  /*0120*/  LEA.HI R0, R0, R3, RZ, 0x5 ;  /* 0x0000000300007211 */ /* 0x000fc800078f28ff */
[C---:B------:R-:W-:Y:S01]  /*0130*/  LOP3.LUT R2, R0.reuse, 0xffffffe0, RZ, 0xc0, !PT ;  /* 0xffffffe000027812 */ /* 0x040fe200078ec0ff */
[----:B------:R-:W-:-:S04]  /*0140*/  IMAD.SHL.U32 R0, R0, 0x40, RZ ;  /* 0x0000004000007824 */ /* 0x000fc800078e00ff */
[----:B------:R-:W-:Y:S01]  /*0150*/  IMAD.IADD R3, R3, 0x1, -R2 ;  /* 0x0000000103037824 */ /* 0x000fe200078e0a02 */
[----:B------:R-:W-:Y:S02]  /*0160*/  LOP3.LUT R0, R0, 0xfffff800, RZ, 0xc0, !PT ;  /* 0xfffff80000007812 */ /* 0x000fe400078ec0ff */
[----:B------:R-:W-:-:S03]  /*0170*/  LOP3.LUT R2, R24, R20, RZ, 0xfc, !PT ;  /* 0x0000001418027212 */ /* 0x000fc600078efcff */
[----:B------:R-:W-:Y:S01]  /*0180*/  IMAD.IADD R5, R3, 0x1, R0 ;  /* 0x0000000103057824 */ /* 0x000fe200078e0200 */
[C---:B------:R-:W-:Y:S02]  /*0190*/  ISETP.LT.AND P2, PT, R2.reuse, 0x40, !P0 ;  /* 0x000000400200780c */ /* 0x040fe40004741270 */
[----:B------:R-:W-:Y:S01]  /*01a0*/  LOP3.LUT R0, R24, 0x10, R20, 0xfe, !PT ;  /* 0x0000001018007812 */ /* 0x000fe200078efe14 */
[----:B------:R-:W-:Y:S01]  /*01b0*/  IMAD R2, R2, 0x20, R5 ;  /* 0x0000002002027824 */ /* 0x000fe200078e0205 */
[----:B------:R-:W-:Y:S02]  /*01c0*/  CS2R R16, SRZ ;  /* 0x0000000000107805 */ /* 0x000fe4000001ff00 */
[----:B------:R-:W-:Y:S02]  /*01d0*/  CS2R R18, SRZ ;  /* 0x0000000000127805 */ /* 0x000fe4000001ff00 */
[----:B------:R-:W-:Y:S01]  /*01e0*/  ISETP.LT.AND P1, PT, R0, 0x40, !P0 ;  /* 0x000000400000780c */ /* 0x000fe20004721270 */
[----:B--2---:R-:W-:-:S04]  /*01f0*/  IMAD.WIDE R26, R2, 0x4, R14 ;  /* 0x00000004021a7825 */ /* 0x004fc800078e020e */
[C---:B-----5:R-:W-:Y:S01]  /*0200*/  IMAD.WIDE R12, R3.reuse, 0x4, R12 ;  /* 0x00000004030c7825 */ /* 0x060fe200078e020c */
[----:B------:R1:W2:Y:S03]  /*0210*/  @P2 LDG.E.EL.128 R8, desc[UR6][R26.64] ;  /* 0x000000061a082981 */ /* 0x0002a6000c2e1d00 */
[----:B------:R-:W-:Y:S01]  /*0220*/  IMAD R0, R0, 0x20, R5 ;  /* 0x0000002000007824 */ /* 0x000fe200078e0205 */
[----:B------:R3:W2:Y:S01]  /*0230*/  @!P0 LDG.E.EL.128 R16, desc[UR6][R12.64] ;  /* 0x000000060c108981 */ /* 0x0006a2000c2e1d00 */
[----:B0-----:R-:W-:-:S04]  /*0240*/  IMAD.WIDE R22, R3, 0x4, R22 ;  /* 0x0000000403167825 */ /* 0x001fc800078e0216 */
[----:B-1----:R-:W-:Y:S01]  /*0250*/  IMAD.WIDE R26, R0, 0x4, R14 ;  /* 0x00000004001a7825 */ /* 0x002fe200078e020e */
[----:B------:R-:W-:Y:S02]  /*0260*/  CS2R R14, SRZ ;  /* 0x00000000000e7805 */ /* 0x000fe4000001ff00 */
[----:B---3--:R-:W-:-:S06]  /*0270*/  CS2R R12, SRZ ;  /* 0x00000000000c7805 */ /* 0x008fcc000001ff00 */
[----:B------:R-:W3:Y:S01]  /*0280*/  @!P0 LDG.E.EL.128 R12, desc[UR6][R22.64] ;  /* 0x00000006160c8981 */ /* 0x000ee2000c2e1d00 */
[----:B------:R-:W-:Y:S02]  /*0290*/  CS2R R4, SRZ ;  /* 0x0000000000047805 */ /* 0x000fe4000001ff00 */
[----:B------:R-:W-:-:S06]  /*02a0*/  CS2R R6, SRZ ;  /* 0x0000000000067805 */ /* 0x000fcc000001ff00 */
[----:B------:R0:W4:Y:S01]  /*02b0*/  @P1 LDG.E.EL.128 R4, desc[UR6][R26.64] ;  /* 0x000000061a041981 */ /* 0x000122000c2e1d00 */
[----:B---3--:R-:W-:Y:S01]  /*02c0*/  FADD R29, R12, 9.9999997473787516356e-06 ;  /* 0x3727c5ac0c1d7421 */ /* 0x008fe20000000000 */
[----:B------:R-:W-:-:S03]  /*02d0*/  FADD R21, R13, 9.9999997473787516356e-06 ;  /* 0x3727c5ac0d157421 */ /* 0x000fc60000000000 */
[----:B0-----:R-:W0:Y:S01]  /*02e0*/  MUFU.SQRT R27, R29 ;  /* 0x0000001d001b7308 */ /* 0x001e220000002000 */
[----:B------:R-:W-:-:S07]  /*02f0*/  FADD R26, R15, 9.9999997473787516356e-06 ;  /* 0x3727c5ac0f1a7421 */ /* 0x000fce0000000000 */
[----:B------:R-:W1:Y:S08]  /*0300*/  MUFU.SQRT R21, R21 ;  /* 0x0000001500157308 */ /* 0x000e700000002000 */
[----:B------:R-:W3:Y:S01]  /*0310*/  MUFU.SQRT R26, R26 ;  /* 0x0000001a001a7308 */ /* 0x000ee20000002000 */
[----:B0-----:R-:W-:Y:S01]  /*0320*/  FSETP.GT.AND P5, PT, R27, 8.50705917302346158658e+37, PT ;  /* 0x7e8000001b00780b */ /* 0x001fe20003fa4000 */
[----:B------:R-:W-:Y:S01]  /*0330*/  FADD R15, R14, 9.9999997473787516356e-06 ;  /* 0x3727c5ac0e0f7421 */ /* 0x000fe20000000000 */
[----:B-1----:R-:W-:-:S02]  /*0340*/  FSETP.GT.AND P6, PT, R21, 8.50705917302346158658e+37, PT ;  /* 0x7e8000001500780b */ /* 0x002fc40003fc4000 */
[----:B------:R-:W-:Y:S01]  /*0350*/  LOP3.LUT R12, R24, 0x1c, R28, 0xf8, !PT ;  /* 0x0000001c180c7812 */ /* 0x000fe200078ef81c */
[----:B------:R-:W-:Y:S02]  /*0360*/  IMAD.MOV.U32 R24, RZ, RZ, 0x3e800000 ;  /* 0x3e800000ff187424 */ /* 0x000fe400078e00ff */
[----:B------:R-:W0:Y:S01]  /*0370*/  MUFU.SQRT R28, R15 ;  /* 0x0000000f001c7308 */ /* 0x000e220000002000 */
[----:B------:R-:W-:-:S05]  /*0380*/  FSETP.GEU.AND P3, PT, R27, 1.175494350822287508e-38, PT ;  /* 0x008000001b00780b */ /* 0x000fca0003f6e000 */
[----:B------:R-:W-:Y:S01]  /*0390*/  @P5 FMUL R27, R27, 0.25 ;  /* 0x3e8000001b1b5820 */ /* 0x000fe20000400000 */
[----:B---3--:R-:W-:Y:S02]  /*03a0*/  FSETP.GT.AND P4, PT, R26, 8.50705917302346158658e+37, PT ;  /* 0x7e8000001a00780b */ /* 0x008fe40003f84000 */
[C---:B------:R-:W-:Y:S02]  /*03b0*/  FSEL R23, R24.reuse, 1, P5 ;  /* 0x3f80000018177808 */ /* 0x040fe40002800000 */
[C---:B------:R-:W-:Y:S01]  /*03c0*/  FSETP.GEU.AND P5, PT, R21.reuse, 1.175494350822287508e-38, PT ;  /* 0x008000001500780b */ /* 0x040fe20003fae000 */
[----:B------:R-:W-:Y:S01]  /*03d0*/  @P6 FMUL R21, R21, 0.25 ;  /* 0x3e80000015156820 */ /* 0x000fe20000400000 */
[----:B------:R-:W-:Y:S02]  /*03e0*/  FSEL R22, R24, 1, P6 ;  /* 0x3f80000018167808 */ /* 0x000fe40003000000 */
[----:B------:R-:W-:Y:S02]  /*03f0*/  FSETP.GEU.AND P6, PT, R26, 1.175494350822287508e-38, PT ;  /* 0x008000001a00780b */ /* 0x000fe40003fce000 */
[----:B------:R-:W-:-:S02]  /*0400*/  LOP3.LUT R14, R25, R20, RZ, 0xfc, !PT ;  /* 0x00000014190e7212 */ /* 0x000fc400078efcff */
[----:B------:R-:W-:Y:S01]  /*0410*/  LOP3.LUT R13, R25, 0x10, R20, 0xfe, !PT ;  /* 0x00000010190d7812 */ /* 0x000fe200078efe14 */
[----:B------:R-:W-:Y:S01]  /*0420*/  @P4 FMUL R26, R26, 0.25 ;  /* 0x3e8000001a1a4820 */ /* 0x000fe20000400000 */
[----:B------:R-:W-:Y:S02]  /*0430*/  FSEL R25, R24, 1, P4 ;  /* 0x3f80000018197808 */ /* 0x000fe40002000000 */
[----:B0-----:R-:W-:-:S05]  /*0440*/  FSETP.GT.AND P4, PT, R28, 8.50705917302346158658e+37, PT ;  /* 0x7e8000001c00780b */ /* 0x001fca0003f84000 */
[----:B------:R-:W-:Y:S01]  /*0450*/  @!P6 FMUL R26, R26, 16777216 ;  /* 0x4b8000001a1ae820 */ /* 0x000fe20000400000 */
[----:B------:R-:W-:Y:S01]  /*0460*/  @!P6 FMUL R25, R25, 16777216 ;  /* 0x4b8000001919e820 */ /* 0x000fe20000400000 */
[----:B------:R-:W-:Y:S01]  /*0470*/  FSETP.GEU.AND P6, PT, R28, 1.175494350822287508e-38, PT ;  /* 0x008000001c00780b */ /* 0x000fe20003fce000 */
[----:B--2---:R-:W-:Y:S01]  /*0480*/  FADD R15, -R16, R8 ;  /* 0x00000008100f7221 */ /* 0x004fe20000000100 */
[----:B------:R-:W-:Y:S02]  /*0490*/  FADD R20, -R17, R9 ;  /* 0x0000000911147221 */ /* 0x000fe40000000100 */
[----:B------:R-:W0:Y:S02]  /*04a0*/  LDC.64 R8, c[0x0][0x228] ;  /* 0x00008a00ff087b82 */ /* 0x000e240000000a00 */
[----:B------:R-:W-:Y:S01]  /*04b0*/  @P4 FMUL R28, R28, 0.25 ;  /* 0x3e8000001c1c4820 */ /* 0x000fe20000400000 */
[----:B------:R-:W-:Y:S01]  /*04c0*/  @!P5 FMUL R21, R21, 16777216 ;  /* 0x4b8000001515d820 */ /* 0x000fe20000400000 */
[----:B------:R-:W1:Y:S01]  /*04d0*/  MUFU.RCP R26, R26 ;  /* 0x0000001a001a7308 */ /* 0x000e620000001000 */
[----:B----4-:R-:W-:-:S04]  /*04e0*/  FADD R16, -R16, R4 ;  /* 0x0000000410107221 */ /* 0x010fc80000000100 */
[----:B------:R-:W-:Y:S01]  /*04f0*/  @!P6 FMUL R28, R28, 16777216 ;  /* 0x4b8000001c1ce820 */ /* 0x000fe20000400000 */
[C---:B------:R-:W-:Y:S01]  /*0500*/  FADD R11, -R19.reuse, R11 ;  /* 0x0000000b130b7221 */ /* 0x040fe20000000100 */
[----:B------:R-:W-:Y:S01]  /*0510*/  FADD R7, -R19, R7 ;  /* 0x0000000713077221 */ /* 0x000fe20000000100 */
[----:B------:R2:W3:Y:S01]  /*0520*/  MUFU.RCP R4, R21 ;  /* 0x0000001500047308 */ /* 0x0004e20000001000 */
[----:B------:R-:W-:-:S07]  /*0530*/  @!P3 FMUL R27, R27, 16777216 ;  /* 0x4b8000001b1bb820 */ /* 0x000fce0000400000 */
[----:B------:R4:W5:Y:S01]  /*0540*/  MUFU.RCP R19, R28 ;  /* 0x0000001c00137308 */ /* 0x0009620000001000 */
[C---:B--2---:R-:W-:Y:S01]  /*0550*/  FADD R21, -R18.reuse, R10 ;  /* 0x0000000a12157221 */ /* 0x044fe20000000100 */
[----:B------:R-:W-:Y:S01]  /*0560*/  FADD R18, -R18, R6 ;  /* 0x0000000612127221 */ /* 0x000fe20000000100 */
[----:B------:R-:W-:Y:S01]  /*0570*/  FSEL R6, R24, 1, P4 ;  /* 0x3f80000018067808 */ /* 0x000fe20002000000 */
[----:B----4-:R-:W2:Y:S04]  /*0580*/  LDC.64 R28, c[0x0][0x230] ;  /* 0x00008c00ff1c7b82 */ /* 0x010ea80000000a00 */
[----:B------:R-:W4:Y:S01]  /*0590*/  MUFU.RCP R27, R27 ;  /* 0x0000001b001b7308 */ /* 0x000f220000001000 */
[----:B------:R-:W-:Y:S01]  /*05a0*/  @!P5 FMUL R22, R22, 16777216 ;  /* 0x4b8000001616d820 */ /* 0x000fe20000400000 */
[----:B-1----:R-:W-:Y:S01]  /*05b0*/  FMUL R26, R26, R25 ;  /* 0x000000191a1a7220 */ /* 0x002fe20000400000 */
[----:B------:R-:W-:Y:S01]  /*05c0*/  @!P6 FMUL R6, R6, 16777216 ;  /* 0x4b8000000606e820 */ /* 0x000fe20000400000 */
[----:B------:R-:W-:Y:S01]  /*05d0*/  FADD R17, -R17, R5 ;  /* 0x0000000511117221 */ /* 0x000fe20000000100 */
[----:B---3--:R-:W-:Y:S01]  /*05e0*/  FMUL R24, R4, R22 ;  /* 0x0000001604187220 */ /* 0x008fe20000400000 */
[----:B------:R-:W-:Y:S01]  /*05f0*/  FMUL R22, R26, R7 ;  /* 0x000000071a167220 */ /* 0x000fe20000400000 */
[----:B-----5:R-:W-:Y:S01]  /*0600*/  FMUL R19, R19, R6 ;  /* 0x0000000613137220 */ /* 0x020fe20000400000 */
[----:B------:R-:W-:-:S02]  /*0610*/  CS2R R4, SRZ ;  /* 0x0000000000047805 */ /* 0x000fc4000001ff00 */
[----:B------:R-:W-:Y:S01]  /*0620*/  CS2R R6, SRZ ;  /* 0x0000000000067805 */ /* 0x000fe2000001ff00 */
[----:B------:R-:W-:Y:S01]  /*0630*/  @!P3 FMUL R23, R23, 16777216 ;  /* 0x4b8000001717b820 */ /* 0x000fe20000400000 */
[----:B0-----:R-:W-:-:S04]  /*0640*/  IMAD.WIDE R8, R3, 0x4, R8 ;  /* 0x0000000403087825 */ /* 0x001fc800078e0208 */
[----:B----4-:R-:W-:Y:S01]  /*0650*/  FMUL R27, R27, R23 ;  /* 0x000000171b1b7220 */ /* 0x010fe20000400000 */
[----:B------:R-:W-:Y:S01]  /*0660*/  FMUL R23, R26, R11 ;  /* 0x0000000b1a177220 */ /* 0x000fe20000400000 */
[----:B------:R0:W3:Y:S01]  /*0670*/  @!P0 LDG.E.EL.128 R4, desc[UR6][R8.64] ;  /* 0x0000000608048981 */ /* 0x0000e2000c2e1d00 */
[----:B------:R-:W-:Y:S01]  /*0680*/  CS2R R10, SRZ ;  /* 0x00000000000a7805 */ /* 0x000fe2000001ff00 */
[----:B--2---:R-:W-:Y:S01]  /*0690*/  IMAD.WIDE R28, R3, 0x4, R28 ;  /* 0x00000004031c7825 */ /* 0x004fe200078e021c */
[----:B0-----:R-:W-:-:S06]  /*06a0*/  CS2R R8, SRZ ;  /* 0x0000000000087805 */ /* 0x001fcc000001ff00 */
[----:B------:R-:W3:Y:S01]  /*06b0*/  @!P0 LDG.E.EL.128 R8, desc[UR6][R28.64] ;  /* 0x000000061c088981 */ /* 0x000ee2000c2e1d00 */
[----:B------:R-:W-:-:S04]  /*06c0*/  SHF.R.S32.HI R3, RZ, 0x1f, R14 ;  /* 0x0000001fff037819 */ /* 0x000fc8000001140e */
[----:B------:R-:W-:Y:S02]  /*06d0*/  LEA.HI R25, R3, R14, RZ, 0x5 ;  /* 0x0000000e03197211 */ /* 0x000fe400078f28ff */
[----:B------:R-:W0:Y:S01]  /*06e0*/  S2R R3, SR_TID.X ;  /* 0x0000000000037919 */ /* 0x000e220000002100 */
[C---:B------:R-:W-:Y:S01]  /*06f0*/  FMUL R26, R24.reuse, R17 ;  /* 0x00000011181a7220 */ /* 0x040fe20000400000 */
[C---:B------:R-:W-:Y:S01]  /*0700*/  LOP3.LUT R17, R25.reuse, 0x3ffffe0, RZ, 0xc0, !PT ;  /* 0x03ffffe019117812 */ /* 0x040fe200078ec0ff */
[----:B------:R-:W-:Y:S02]  /*0710*/  IMAD.SHL.U32 R25, R25, 0x100, RZ ;  /* 0x0000010019197824 */ /* 0x000fe400078e00ff */
[----:B------:R-:W-:Y:S01]  /*0720*/  FMUL R24, R24, R20 ;  /* 0x0000001418187220 */ /* 0x000fe20000400000 */
[----:B------:R-:W-:Y:S01]  /*0730*/  ISETP.GE.AND P0, PT, R12, 0x40, PT ;  /* 0x000000400c00780c */ /* 0x000fe20003f06270 */
[----:B------:R-:W-:Y:S01]  /*0740*/  IMAD.IADD R17, R14, 0x1, -R17 ;  /* 0x000000010e117824 */ /* 0x000fe200078e0a11 */
[----:B------:R-:W-:-:S02]  /*0750*/  LOP3.LUT R20, R25, 0xffffe000, RZ, 0xc0, !PT ;  /* 0xffffe00019147812 */ /* 0x000fc400078ec0ff */
[----:B------:R-:W-:Y:S01]  /*0760*/  ISETP.LT.AND P3, PT, R14, 0x80, !P0 ;  /* 0x000000800e00780c */ /* 0x000fe20004761270 */
[----:B------:R-:W1:Y:S02]  /*0770*/  S2UR UR5, SR_CgaCtaId ;  /* 0x00000000000579c3 */ /* 0x000e640000008800 */
[----:B------:R-:W-:Y:S01]  /*0780*/  IMAD R14, R17, 0x40, R20 ;  /* 0x00000040110e7824 */ /* 0x000fe200078e0214 */
[----:B------:R-:W-:Y:S01]  /*0790*/  SHF.R.S32.HI R20, RZ, 0x1f, R13 ;  /* 0x0000001fff147819 */ /* 0x000fe2000001140d */
[----:B------:R-:W-:-:S03]  /*07a0*/  FMUL R17, R27, R16 ;  /* 0x000000101b117220 */ /* 0x000fc60000400000 */
[----:B------:R-:W-:Y:S01]  /*07b0*/  LEA.HI R20, R20, R13, RZ, 0x5 ;  /* 0x0000000d14147211 */ /* 0x000fe200078f28ff */
[----:B------:R-:W-:-:S03]  /*07c0*/  FMUL R15, R27, R15 ;  /* 0x0000000f1b0f7220 */ /* 0x000fc60000400000 */
[C---:B------:R-:W-:Y:S01]  /*07d0*/  LOP3.LUT R16, R20.reuse, 0x3ffffe0, RZ, 0xc0, !PT ;  /* 0x03ffffe014107812 */ /* 0x040fe200078ec0ff */
[----:B------:R-:W-:Y:S01]  /*07e0*/  IMAD.SHL.U32 R20, R20, 0x100, RZ ;  /* 0x0000010014147824 */ /* 0x000fe200078e00ff */
[----:B------:R-:W-:-:S03]  /*07f0*/  ISETP.LT.AND P0, PT, R13, 0x80, !P0 ;  /* 0x000000800d00780c */ /* 0x000fc60004701270 */
[----:B------:R-:W-:Y:S01]  /*0800*/  IMAD.IADD R13, R13, 0x1, -R16 ;  /* 0x000000010d0d7824 */ /* 0x000fe200078e0a10 */
[----:B------:R-:W-:Y:S01]  /*0810*/  LOP3.LUT R20, R20, 0xffffe000, RZ, 0xc0, !PT ;  /* 0xffffe00014147812 */ /* 0x000fe200078ec0ff */
[----:B------:R-:W-:-:S04]  /*0820*/  UMOV UR4, 0x400 ;  /* 0x0000040000047882 */ /* 0x000fc80000000000 */
[----:B------:R-:W-:Y:S01]  /*0830*/  IMAD R13, R13, 0x40, R20 ;  /* 0x000000400d0d7824 */ /* 0x000fe200078e0214 */
[----:B-1----:R-:W-:Y:S01]  /*0840*/  UPRMT UR4, UR5, 0x654, UR4 ;  /* 0x0000065405047896 */ /* 0x002fe20008000004 */
[-CC-:B---3--:R-:W-:Y:S01]  /*0850*/  FFMA R16, R15, R4.reuse, R8.reuse ;  /* 0x000000040f107223 */ /* 0x188fe20000000008 */
[----:B------:R-:W-:Y:S01]  /*0860*/  FFMA R4, R17, R4, R8 ;  /* 0x0000000411047223 */ /* 0x000fe20000000008 */
[----:B0-----:R-:W-:Y:S01]  /*0870*/  SHF.R.U32.HI R17, RZ, 0x3, R3 ;  /* 0x00000003ff117819 */ /* 0x001fe20000011603 */
[----:B------:R-:W-:Y:S02]  /*0880*/  IMAD.SHL.U32 R8, R3, 0x80, RZ ;  /* 0x0000008003087824 */ /* 0x000fe400078e00ff */
[C---:B------:R-:W-:Y:S01]  /*0890*/  FMUL R15, R19.reuse, R18 ;  /* 0x00000012130f7220 */ /* 0x040fe20000400000 */
[----:B------:R-:W-:Y:S01]  /*08a0*/  FMUL R19, R19, R21 ;  /* 0x0000001513137220 */ /* 0x000fe20000400000 */
[----:B------:R-:W-:Y:S02]  /*08b0*/  SGXT.U32 R17, R17, 0x4 ;  /* 0x000000041111781a */ /* 0x000fe40000000000 */
[----:B------:R-:W-:Y:S01]  /*08c0*/  LOP3.LUT R20, R8, 0x380, RZ, 0xc0, !PT ;  /* 0x0000038008147812 */ /* 0x000fe200078ec0ff */
[-CC-:B------:R-:W-:Y:S01]  /*08d0*/  FFMA R8, R24, R5.reuse, R9.reuse ;  /* 0x0000000518087223 */ /* 0x180fe20000000009 */
[----:B------:R-:W-:Y:S01]  /*08e0*/  FSETP.GEU.AND P4, PT, R16, RZ, PT ;  /* 0x000000ff1000720b */ /* 0x000fe20003f8e000 */
[----:B------:R-:W-:Y:S01]  /*08f0*/  FFMA R9, R26, R5, R9 ;  /* 0x000000051a097223 */ /* 0x000fe20000000009 */
[-CC-:B------:R-:W-:Y:S01]  /*0900*/  FFMA R5, R19, R6.reuse, R10.reuse ;  /* 0x0000000613057223 */ /* 0x180fe2000000000a */
[----:B------:R-:W-:Y:S01]  /*0910*/  FFMA R15, R15, R6, R10 ;  /* 0x000000060f0f7223 */ /* 0x000fe2000000000a */
[----:B------:R-:W-:Y:S01]  /*0920*/  LOP3.LUT R21, R20, R17, RZ, 0xfc, !PT ;  /* 0x0000001114157212 */ /* 0x000fe200078efcff */
[----:B------:R-:W-:Y:S01]  /*0930*/  FFMA R6, R23, R7, R11 ;  /* 0x0000000717067223 */ /* 0x000fe2000000000b */
[----:B------:R-:W-:-:S02]  /*0940*/  FSEL R10, R16, RZ, P4 ;  /* 0x000000ff100a7208 */ /* 0x000fc40002000000 */
[----:B------:R-:W0:Y:S01]  /*0950*/  LDC.64 R16, c[0x0][0x238] ;  /* 0x00008e00ff107b82 */ /* 0x000e220000000a00 */
[----:B------:R-:W-:Y:S01]  /*0960*/  LOP3.LUT R23, R20, 0x20, RZ, 0xfc, !PT ;  /* 0x0000002014177812 */ /* 0x000fe200078efcff */
[----:B------:R-:W-:Y:S01]  /*0970*/  FFMA R19, R22, R7, R11 ;  /* 0x0000000716137223 */ /* 0x000fe2000000000b */
[C---:B------:R-:W-:Y:S02]  /*0980*/  LOP3.LUT R24, R20.reuse, 0x40, RZ, 0xfc, !PT ;  /* 0x0000004014187812 */ /* 0x040fe400078efcff */
[C---:B------:R-:W-:Y:S02]  /*0990*/  LOP3.LUT R22, R20.reuse, 0x60, RZ, 0xfc, !PT ;  /* 0x0000006014167812 */ /* 0x040fe400078efcff */
[----:B------:R-:W-:Y:S02]  /*09a0*/  LEA.HI R18, R20, UR4, RZ, 0x1d ;  /* 0x0000000414127c11 */ /* 0x000fe4000f8fe8ff */
[----:B------:R-:W-:Y:S02]  /*09b0*/  SHF.R.U32.HI R23, RZ, 0x5, R23 ;  /* 0x00000005ff177819 */ /* 0x000fe40000011617 */
[----:B------:R-:W-:-:S02]  /*09c0*/  SHF.R.U32.HI R24, RZ, 0x5, R24 ;  /* 0x00000005ff187819 */ /* 0x000fc40000011618 */
[----:B------:R-:W-:Y:S02]  /*09d0*/  SHF.R.U32.HI R22, RZ, 0x5, R22 ;  /* 0x00000005ff167819 */ /* 0x000fe40000011616 */
[----:B------:R-:W-:Y:S01]  /*09e0*/  FSETP.GEU.AND P6, PT, R5, RZ, PT ;  /* 0x000000ff0500720b */ /* 0x000fe20003fce000 */
[----:B------:R-:W-:Y:S01]  /*09f0*/  IMAD R27, R21, 0x4, R18 ;  /* 0x00000004151b7824 */ /* 0x000fe200078e0212 */
[----:B------:R-:W-:Y:S02]  /*0a00*/  LEA R26, R23, UR4, 0x2 ;  /* 0x00000004171a7c11 */ /* 0x000fe4000f8e10ff */
[----:B------:R-:W-:Y:S02]  /*0a10*/  LEA R18, R24, UR4, 0x2 ;  /* 0x0000000418127c11 */ /* 0x000fe4000f8e10ff */
[----:B------:R-:W-:Y:S02]  /*0a20*/  FSETP.GEU.AND P4, PT, R8, RZ, PT ;  /* 0x000000ff0800720b */ /* 0x000fe40003f8e000 */
[----:B------:R-:W-:-:S02]  /*0a30*/  LEA R7, R22, UR4, 0x2 ;  /* 0x0000000416077c11 */ /* 0x000fc4000f8e10ff */
[----:B------:R-:W-:Y:S02]  /*0a40*/  FSEL R28, R5, RZ, P6 ;  /* 0x000000ff051c7208 */ /* 0x000fe40003000000 */
[----:B------:R-:W-:Y:S01]  /*0a50*/  FSETP.GEU.AND P6, PT, R6, RZ, PT ;  /* 0x000000ff0600720b */ /* 0x000fe20003fce000 */
[C---:B------:R-:W-:Y:S01]  /*0a60*/  IMAD R26, R21.reuse, 0x4, R26 ;  /* 0x00000004151a7824 */ /* 0x040fe200078e021a */
[----:B------:R-:W-:Y:S01]  /*0a70*/  FSETP.GEU.AND P5, PT, R4, RZ, PT ;  /* 0x000000ff0400720b */ /* 0x000fe20003fae000 */
[----:B------:R1:W-:Y:S01]  /*0a80*/  STS [R27], R10 ;  /* 0x0000000a1b007388 */ /* 0x0003e20000000800 */
[----:B------:R-:W-:Y:S01]  /*0a90*/  FSEL R29, R8, RZ, P4 ;  /* 0x000000ff081d7208 */ /* 0x000fe20002000000 */
[C---:B------:R-:W-:Y:S01]  /*0aa0*/  IMAD R25, R21.reuse, 0x4, R18 ;  /* 0x0000000415197824 */ /* 0x040fe200078e0212 */
[----:B------:R-:W-:Y:S01]  /*0ab0*/  FSEL R4, R4, RZ, P5 ;  /* 0x000000ff04047208 */ /* 0x000fe20002800000 */
[----:B------:R-:W-:Y:S02]  /*0ac0*/  IMAD R18, R21, 0x4, R7 ;  /* 0x0000000415127824 */ /* 0x000fe400078e0207 */
[----:B------:R-:W-:Y:S01]  /*0ad0*/  VIADD R8, R12, 0x1800 ;  /* 0x000018000c087836 */ /* 0x000fe20000000000 */
[----:B------:R-:W-:Y:S01]  /*0ae0*/  STS [R26+0x80], R29 ;  /* 0x0000801d1a007388 */ /* 0x000fe20000000800 */
[----:B-1----:R-:W-:-:S03]  /*0af0*/  FSEL R10, R6, RZ, P6 ;  /* 0x000000ff060a7208 */ /* 0x002fc60003000000 */
[----:B------:R-:W-:Y:S01]  /*0b00*/  STS [R25+0x100], R28 ;  /* 0x0001001c19007388 */ /* 0x000fe20000000800 */
[----:B------:R-:W-:Y:S01]  /*0b10*/  IMAD.IADD R11, R8, 0x1, R14 ;  /* 0x00000001080b7824 */ /* 0x000fe200078e020e */
[----:B------:R-:W-:Y:S02]  /*0b20*/  CS2R R6, SRZ ;  /* 0x0000000000067805 */ /* 0x000fe4000001ff00 */
[----:B------:R0:W-:Y:S04]  /*0b30*/  STS [R18+0x180], R10 ;  /* 0x0001800a12007388 */ /* 0x0001e80000000800 */
[----:B------:R1:W-:Y:S01]  /*0b40*/  STS [R27+0x40], R4 ;  /* 0x000040041b007388 */ /* 0x0003e20000000800 */
[----:B0-----:R-:W-:Y:S01]  /*0b50*/  IMAD.WIDE R10, R11, 0x4, R16 ;  /* 0x000000040b0a7825 */ /* 0x001fe200078e0210 */
[----:B-1----:R-:W-:-:S06]  /*0b60*/  CS2R R4, SRZ ;  /* 0x0000000000047805 */ /* 0x002fcc000001ff00 */
[----:B------:R0:W2:Y:S01]  /*0b70*/  @P3 LDG.E.EL.128 R4, desc[UR6][R10.64] ;  /* 0x000000060a043981 */ /* 0x0000a2000c2e1d00 */
[----:B------:R-:W-:-:S04]  /*0b80*/  FSETP.GEU.AND P4, PT, R9, RZ, PT ;  /* 0x000000ff0900720b */ /* 0x000fc80003f8e000 */
[----:B------:R-:W-:Y:S01]  /*0b90*/  FSEL R29, R9, RZ, P4 ;  /* 0x000000ff091d7208 */ /* 0x000fe20002000000 */
[----:B------:R-:W-:-:S04]  /*0ba0*/  IMAD.IADD R9, R8, 0x1, R13 ;  /* 0x0000000108097824 */ /* 0x000fc800078e020d */
[----:B------:R-:W-:Y:S01]  /*0bb0*/  IMAD.WIDE R16, R9, 0x4, R16 ;  /* 0x0000000409107825 */ /* 0x000fe200078e0210 */
[----:B------:R-:W-:Y:S02]  /*0bc0*/  CS2R R8, SRZ ;  /* 0x0000000000087805 */ /* 0x000fe4000001ff00 */
[----:B0-----:R-:W-:-:S06]  /*0bd0*/  CS2R R10, SRZ ;  /* 0x00000000000a7805 */ /* 0x001fcc000001ff00 */
[----:B------:R0:W3:Y:S01]  /*0be0*/  @P0 LDG.E.EL.128 R8, desc[UR6][R16.64] ;  /* 0x0000000610080981 */ /* 0x0000e2000c2e1d00 */
[----:B------:R-:W-:-:S04]  /*0bf0*/  FSETP.GEU.AND P4, PT, R15, RZ, PT ;  /* 0x000000ff0f00720b */ /* 0x000fc80003f8e000 */
[----:B------:R-:W-:Y:S02]  /*0c00*/  FSEL R28, R15, RZ, P4 ;  /* 0x000000ff0f1c7208 */ /* 0x000fe40002000000 */
[C---:B------:R-:W-:Y:S01]  /*0c10*/  FSETP.GEU.AND P4, PT, R19.reuse, RZ, PT ;  /* 0x000000ff1300720b */ /* 0x040fe20003f8e000 */
[----:B------:R1:W-:Y:S01]  /*0c20*/  STS [R26+0xc0], R29 ;  /* 0x0000c01d1a007388 */ /* 0x0003e20000000800 */
[----:B0-----:R-:W0:Y:S02]  /*0c30*/  LDC.64 R16, c[0x0][0x240] ;  /* 0x00009000ff107b82 */ /* 0x001e240000000a00 */
[----:B------:R-:W-:Y:S01]  /*0c40*/  FSEL R27, R19, RZ, P4 ;  /* 0x000000ff131b7208 */ /* 0x000fe20002000000 */
[----:B------:R4:W-:Y:S04]  /*0c50*/  STS [R25+0x140], R28 ;  /* 0x0001401c19007388 */ /* 0x0009e80000000800 */
[----:B------:R5:W-:Y:S01]  /*0c60*/  STS [R18+0x1c0], R27 ;  /* 0x0001c01b12007388 */ /* 0x000be20000000800 */
[----:B-1----:R-:W-:-:S05]  /*0c70*/  IMAD.SHL.U32 R26, R3, 0x4, RZ ;  /* 0x00000004031a7824 */ /* 0x002fca00078e00ff */
[----:B------:R-:W-:-:S04]  /*0c80*/  SHF.R.U32.HI R15, RZ, 0x5, R26 ;  /* 0x00000005ff0f7819 */ /* 0x000fc8000001161a */
[----:B----4-:R-:W-:Y:S02]  /*0c90*/  SGXT.U32 R25, R15, 0x4 ;  /* 0x000000040f19781a */ /* 0x010fe40000000000 */
[----:B------:R-:W-:Y:S02]  /*0ca0*/  LOP3.LUT R26, R26, 0x1fc, RZ, 0xc0, !PT ;  /* 0x000001fc1a1a7812 */ /* 0x000fe400078ec0ff */
[----:B------:R-:W-:Y:S01]  /*0cb0*/  LEA R15, R25, UR4, 0x2 ;  /* 0x00000004190f7c11 */ /* 0x000fe2000f8e10ff */
[----:B------:R-:W-:-:S04]  /*0cc0*/  IMAD.IADD R19, R12, 0x1, R14 ;  /* 0x000000010c137824 */ /* 0x000fc800078e020e */
[----:B------:R-:W-:Y:S01]  /*0cd0*/  IMAD R15, R26, 0x4, R15 ;  /* 0x000000041a0f7824 */ /* 0x000fe200078e020f */
[----:B------:R-:W-:Y:S01]  /*0ce0*/  BAR.SYNC.DEFER_BLOCKING 0x0 ;  /* 0x0000000000007b1d */ /* 0x000fe20000010000 */
[----:B------:R-:W-:-:S05]  /*0cf0*/  IMAD.IADD R29, R12, 0x1, R13 ;  /* 0x000000010c1d7824 */ /* 0x000fca00078e020d */
[----:B------:R-:W-:Y:S04]  /*0d00*/  LDS R12, [R15] ;  /* 0x000000000f0c7984 */ /* 0x000fe80000000800 */
[----:B------:R-:W-:Y:S04]  /*0d10*/  LDS R13, [R15+0x4] ;  /* 0x000004000f0d7984 */ /* 0x000fe80000000800 */
[----:B------:R-:W-:Y:S04]  /*0d20*/  LDS R14, [R15+0x8] ;  /* 0x000008000f0e7984 */ /* 0x000fe80000000800 */
[----:B------:R-:W1:Y:S01]  /*0d30*/  LDS R15, [R15+0xc] ;  /* 0x00000c000f0f7984 */ /* 0x000e620000000800 */
[----:B-----5:R-:W-:Y:S01]  /*0d40*/  LOP3.LUT R27, R26, 0x200, RZ, 0xfc, !PT ;  /* 0x000002001a1b7812 */ /* 0x020fe200078efcff */
[----:B0-----:R-:W-:-:S03]  /*0d50*/  IMAD.WIDE R18, R19, 0x4, R16 ;  /* 0x0000000413127825 */ /* 0x001fc600078e0210 */
[----:B------:R-:W-:Y:S01]  /*0d60*/  SHF.R.U32.HI R27, RZ, 0x5, R27 ;  /* 0x00000005ff1b7819 */ /* 0x000fe2000001161b */
[----:B------:R-:W-:-:S03]  /*0d70*/  IMAD.WIDE R28, R29, 0x4, R16 ;  /* 0x000000041d1c7825 */ /* 0x000fc600078e0210 */
[C---:B------:R-:W-:Y:S01]  /*0d80*/  LEA R17, R27.reuse, UR4, 0x2 ;  /* 0x000000041b117c11 */ /* 0x040fe2000f8e10ff */
[----:B-1----:R0:W-:Y:S01]  /*0d90*/  @P3 STG.E.128 desc[UR6][R18.64], R12 ;  /* 0x0000000c12003986 */ /* 0x0021e2000c101d06 */
[----:B------:R-:W-:Y:S02]  /*0da0*/  LEA.HI R20, R20, UR4, RZ, 0x1f ;  /* 0x0000000414147c11 */ /* 0x000fe4000f8ff8ff */
[----:B------:R-:W-:Y:S02]  /*0db0*/  LEA R24, R24, UR4, 0x4 ;  /* 0x0000000418187c11 */ /* 0x000fe4000f8e20ff */
[----:B------:R-:W-:Y:S02]  /*0dc0*/  LEA R22, R22, UR4, 0x4 ;  /* 0x0000000416167c11 */ /* 0x000fe4000f8e20ff */
[----:B------:R-:W-:-:S05]  /*0dd0*/  LEA R27, R27, UR4, 0x4 ;  /* 0x000000041b1b7c11 */ /* 0x000fca000f8e20ff */
[----:B------:R-:W-:Y:S02]  /*0de0*/  IMAD R27, R26, 0x4, R27 ;  /* 0x000000041a1b7824 */ /* 0x000fe400078e021b */
[----:B--2---:R-:W-:Y:S01]  /*0df0*/  FADD R4, R12, R4 ;  /* 0x000000040c047221 */ /* 0x004fe20000000000 */
[----:B0-----:R-:W-:-:S05]  /*0e00*/  IMAD R12, R26, 0x4, R17 ;  /* 0x000000041a0c7824 */ /* 0x001fca00078e0211 */
[----:B------:R-:W-:Y:S04]  /*0e10*/  LDS R16, [R12+0x800] ;  /* 0x000800000c107984 */ /* 0x000fe80000000800 */
[----:B------:R-:W-:Y:S04]  /*0e20*/  LDS R17, [R12+0x804] ;  /* 0x000804000c117984 */ /* 0x000fe80000000800 */
[----:B------:R-:W-:Y:S04]  /*0e30*/  LDS R18, [R12+0x808] ;  /* 0x000808000c127984 */ /* 0x000fe80000000800 */
[----:B------:R0:W1:Y:S01]  /*0e40*/  LDS R19, [R12+0x80c] ;  /* 0x00080c000c137984 */ /* 0x0000620000000800 */
[----:B------:R-:W-:Y:S01]  /*0e50*/  FADD R6, R14, R6 ;  /* 0x000000060e067221 */ /* 0x000fe20000000000 */
[----:B------:R-:W-:-:S05]  /*0e60*/  LOP3.LUT R14, R3, 0x7f, RZ, 0xc0, !PT ;  /* 0x0000007f030e7812 */ /* 0x000fca00078ec0ff */
[----:B------:R-:W-:Y:S01]  /*0e70*/  IMAD.IADD R25, R25, 0x1, R14 ;  /* 0x0000000119197824 */ /* 0x000fe200078e020e */
[----:B------:R-:W-:Y:S01]  /*0e80*/  LEA R14, R23, UR4, 0x4 ;  /* 0x00000004170e7c11 */ /* 0x000fe2000f8e20ff */
[----:B------:R-:W-:Y:S02]  /*0e90*/  IMAD R3, R21, 0x4, R20 ;  /* 0x0000000415037824 */ /* 0x000fe400078e0214 */
[----:B------:R-:W-:Y:S01]  /*0ea0*/  FADD R5, R13, R5 ;  /* 0x000000050d057221 */ /* 0x000fe20000000000 */
[C---:B------:R-:W-:Y:S02]  /*0eb0*/  IMAD R13, R21.reuse, 0x4, R24 ;  /* 0x00000004150d7824 */ /* 0x040fe400078e0218 */
[----:B------:R-:W-:Y:S02]  /*0ec0*/  IMAD R14, R21, 0x4, R14 ;  /* 0x00000004150e7824 */ /* 0x000fe400078e020e */
[----:B0-----:R-:W-:Y:S01]  /*0ed0*/  FADD R12, R15, R7 ;  /* 0x000000070f0c7221 */ /* 0x001fe20000000000 */
[----:B------:R-:W-:Y:S01]  /*0ee0*/  IMAD R21, R21, 0x4, R22 ;  /* 0x0000000415157824 */ /* 0x000fe200078e0216 */
[----:B-1----:R0:W-:Y:S01]  /*0ef0*/  @P0 STG.E.128 desc[UR6][R28.64], R16 ;  /* 0x000000101c000986 */ /* 0x0021e2000c101d06 */
[----:B------:R-:W-:Y:S01]  /*0f00*/  BAR.SYNC.DEFER_BLOCKING 0x0 ;  /* 0x0000000000007b1d */ /* 0x000fe20000010000 */
[----:B---3--:R-:W-:Y:S01]  /*0f10*/  FADD R20, R16, R8 ;  /* 0x0000000810147221 */ /* 0x008fe20000000000 */
[----:B------:R-:W-:Y:S01]  /*0f20*/  FADD R7, R17, R9 ;  /* 0x0000000911077221 */ /* 0x000fe20000000000 */
[----:B------:R-:W-:Y:S01]  /*0f30*/  FADD R22, R18, R10 ;  /* 0x0000000a12167221 */ /* 0x000fe20000000000 */
[----:B------:R-:W-:-:S02]  /*0f40*/  FADD R24, R19, R11 ;  /* 0x0000000b13187221 */ /* 0x000fc40000000000 */
[----:B------:R-:W-:Y:S01]  /*0f50*/  STS [R3], R4 ;  /* 0x0000000403007388 */ /* 0x000fe20000000800 */
[----:B------:R-:W-:Y:S01]  /*0f60*/  LEA R8, R25, UR4, 0x4 ;  /* 0x0000000419087c11 */ /* 0x000fe2000f8e20ff */
[----:B0-----:R-:W0:Y:S02]  /*0f70*/  LDC.64 R16, c[0x0][0x248] ;  /* 0x00009200ff107b82 */ /* 0x001e240000000a00 */
[----:B------:R0:W-:Y:S04]  /*0f80*/  STS [R14+0x80], R5 ;  /* 0x000080050e007388 */ /* 0x0001e80000000800 */
[----:B------:R-:W-:Y:S04]  /*0f90*/  STS [R13+0x100], R6 ;  /* 0x000100060d007388 */ /* 0x000fe80000000800 */
[----:B------:R-:W-:Y:S04]  /*0fa0*/  STS [R21+0x180], R12 ;  /* 0x0001800c15007388 */ /* 0x000fe80000000800 */
[----:B------:R-:W-:Y:S04]  /*0fb0*/  STS [R3+0x40], R20 ;  /* 0x0000401403007388 */ /* 0x000fe80000000800 */
[----:B------:R-:W-:Y:S04]  /*0fc0*/  STS [R14+0xc0], R7 ;  /* 0x0000c0070e007388 */ /* 0x000fe80000000800 */
[----:B------:R-:W-:Y:S04]  /*0fd0*/  STS [R13+0x140], R22 ;  /* 0x000140160d007388 */ /* 0x000fe80000000800 */
[----:B------:R-:W-:Y:S01]  /*0fe0*/  STS [R21+0x1c0], R24 ;  /* 0x0001c01815007388 */ /* 0x000fe20000000800 */
[----:B------:R-:W-:Y:S06]  /*0ff0*/  BAR.SYNC.DEFER_BLOCKING 0x0 ;  /* 0x0000000000007b1d */ /* 0x000fec0000010000 */
[----:B------:R-:W1:Y:S01]  /*1000*/  LDS.128 R8, [R8] ;  /* 0x0000000008087984 */ /* 0x000e620000000c00 */
[----:B0-----:R-:W-:-:S05]  /*1010*/  IMAD.WIDE R4, R2, 0x4, R16 ;  /* 0x0000000402047825 */ /* 0x001fca00078e0210 */
[----:B-1----:R0:W-:Y:S02]  /*1020*/  @P2 STG.E.128 desc[UR6][R4.64], R8 ;  /* 0x0000000804002986 */ /* 0x0021e4000c101d06 */
[----:B0-----:R-:W-:Y:S05]  /*1030*/  @!P1 EXIT ;  /* 0x000000000000994d */ /* 0x001fea0003800000 */
[----:B------:R-:W0:Y:S01]  /*1040*/  LDS.128 R24, [R27+0x800] ;  /* 0x000800001b187984 */ /* 0x000e220000000c00 */
[----:B------:R-:W-:-:S05]  /*1050*/  IMAD.WIDE R2, R0, 0x4, R16 ;  /* 0x0000000400027825 */ /* 0x000fca00078e0210 */
[----:B0-----:R-:W-:Y:S01]  /*1060*/  STG.E.128 desc[UR6][R2.64], R24 ;  /* 0x0000001802007986 */ /* 0x001fe2000c101d06 */
[----:B------:R-:W-:Y:S05]  /*1070*/  EXIT ;  /* 0x000000000000794d */ /* 0x000fea0003800000 */
.L_x_0:
[----:B------:R-:W-:-:S00]  /*1080*/  BRA `(.L_x_0) ;  /* 0xfffffffc00fc7947 */ /* 0x000fc0000383ffff */
[----:B------:R-:W-:-:S00]  /*1090*/  NOP ;  /* 0x0000000000007918 */ /* 0x000fc00000000000 */
        /* <DEDUP_REMOVED lines=14> */
.L_x_1:


//--------------------- .nv.global.init           --------------------------
	.section	.nv.global.init,"aw",@progbits
.nv.global.init:
	.type		_$_str,@object
	.size		_$_str,(_$_str_$_2 - _$_str)
_$_str:
        /*0000*/ 	.byte	0x5f, 0x5f, 0x43, 0x55, 0x44, 0x41, 0x5f, 0x46, 0x54, 0x5a, 0x00
	.type		_$_str_$_2,@object
	.size		_$_str_$_2,(.L_1 - _$_str_$_2)
_$_str_$_2:
        /*000b*/ 	.byte	0x5f, 0x5f, 0x43, 0x55, 0x44, 0x41, 0x5f, 0x50, 0x52, 0x45, 0x43, 0x5f, 0x53, 0x51, 0x52, 0x54
        /*001b*/ 	.byte	0x00
.L_1:


//--------------------- .nv.shared.triton_poi_fused__native_batch_norm_legit_no_training_add_relu_20 --------------------------
	.section	.nv.shared.triton_poi_fused__native_batch_norm_legit_no_training_add_relu_20,"aw",@nobits
	.sectionflags	@""
	.align	16
	.zero		1024


//--------------------- .nv.constant0.triton_poi_fused__native_batch_norm_legit_no_training_add_relu_20 --------------------------
	.section	.nv.constant0.triton_poi_fused__native_batch_norm_legit_no_training_add_relu_20,"a",@progbits
	.sectionflags	@""
	.align	4
.nv.constant0.triton_poi_fused__native_batch_norm_legit_no_training_add_relu_20:
	.zero		600
